	.headerflags	@"EF_CUDA_TEXMODE_UNIFIED EF_CUDA_64BIT_ADDRESS EF_CUDA_ACCELERATORS EF_CUDA_SM90 EF_CUDA_VIRTUAL_SM(EF_CUDA_SM90)"
	.elftype	@"ET_EXEC"


//--------------------- .nv.info                  --------------------------
	.section	.nv.info,"",@"SHT_CUDA_INFO"
	.align	4


	//----- nvinfo : EIATTR_REGCOUNT
	.align		4
        /*0000*/ 	.byte	0x04, 0x2f
        /*0002*/ 	.short	(.L_3 - .L_2)
	.align		4
.L_2:
        /*0004*/ 	.word	index@(triton_poi_fused__native_batch_norm_legit_no_training_add_relu_18)
        /*0008*/ 	.word	0x0000001c


	//----- nvinfo : EIATTR_MIN_STACK_SIZE
	.align		4
.L_3:
        /*000c*/ 	.byte	0x04, 0x12
        /*000e*/ 	.short	(.L_5 - .L_4)
	.align		4
.L_4:
        /*0010*/ 	.word	index@(triton_poi_fused__native_batch_norm_legit_no_training_add_relu_18)
        /*0014*/ 	.word	0x00000000


	//----- nvinfo : EIATTR_FRAME_SIZE
	.align		4
.L_5:
        /*0018*/ 	.byte	0x04, 0x11
        /*001a*/ 	.short	(.L_7 - .L_6)
	.align		4
.L_6:
        /*001c*/ 	.word	index@(triton_poi_fused__native_batch_norm_legit_no_training_add_relu_18)
        /*0020*/ 	.word	0x00000000


	//----- nvinfo : EIATTR_MIN_STACK_SIZE
	.align		4
.L_7:
        /*0024*/ 	.byte	0x04, 0x12
        /*0026*/ 	.short	(.L_9 - .L_8)
	.align		4
.L_8:
        /*0028*/ 	.word	index@(triton_poi_fused__native_batch_norm_legit_no_training_add_relu_18)
        /*002c*/ 	.word	0x00000000
.L_9:


//--------------------- .nv.info.triton_poi_fused__native_batch_norm_legit_no_training_add_relu_18 --------------------------
	.section	.nv.info.triton_poi_fused__native_batch_norm_legit_no_training_add_relu_18,"",@"SHT_CUDA_INFO"
	.sectionflags	@""
	.align	4


	//----- nvinfo : EIATTR_CUDA_API_VERSION
	.align		4
        /*0000*/ 	.byte	0x04, 0x37
        /*0002*/ 	.short	(.L_11 - .L_10)
.L_10:
        /*0004*/ 	.word	0x0000007c


	//----- nvinfo : EIATTR_KPARAM_INFO
	.align		4
.L_11:
        /*0008*/ 	.byte	0x04, 0x17
        /*000a*/ 	.short	(.L_13 - .L_12)
.L_12:
        /*000c*/ 	.word	0x00000000
        /*0010*/ 	.short	0x000b
        /*0012*/ 	.short	0x0058
        /*0014*/ 	.byte	0x00, 0xf0, 0x11, 0x00


	//----- nvinfo : EIATTR_KPARAM_INFO
	.align		4
.L_13:
        /*0018*/ 	.byte	0x04, 0x17
        /*001a*/ 	.short	(.L_15 - .L_14)
.L_14:
        /*001c*/ 	.word	0x00000000
        /*0020*/ 	.short	0x000a
        /*0022*/ 	.short	0x0050
        /*0024*/ 	.byte	0x00, 0xf4, 0x21, 0x00


	//----- nvinfo : EIATTR_KPARAM_INFO
	.align		4
.L_15:
        /*0028*/ 	.byte	0x04, 0x17
        /*002a*/ 	.short	(.L_17 - .L_16)
.L_16:
        /*002c*/ 	.word	0x00000000
        /*0030*/ 	.short	0x0009
        /*0032*/ 	.short	0x0048
        /*0034*/ 	.byte	0x00, 0xf4, 0x21, 0x00


	//----- nvinfo : EIATTR_KPARAM_INFO
	.align		4
.L_17:
        /*0038*/ 	.byte	0x04, 0x17
        /*003a*/ 	.short	(.L_19 - .L_18)
.L_18:
        /*003c*/ 	.word	0x00000000
        /*0040*/ 	.short	0x0008
        /*0042*/ 	.short	0x0040
        /*0044*/ 	.byte	0x00, 0xf4, 0x21, 0x00


	//----- nvinfo : EIATTR_KPARAM_INFO
	.align		4
.L_19:
        /*0048*/ 	.byte	0x04, 0x17
        /*004a*/ 	.short	(.L_21 - .L_20)
.L_20:
        /*004c*/ 	.word	0x00000000
        /*0050*/ 	.short	0x0007
        /*0052*/ 	.short	0x0038
        /*0054*/ 	.byte	0x00, 0xf4, 0x21, 0x00


	//----- nvinfo : EIATTR_KPARAM_INFO
	.align		4
.L_21:
        /*0058*/ 	.byte	0x04, 0x17
        /*005a*/ 	.short	(.L_23 - .L_22)
.L_22:
        /*005c*/ 	.word	0x00000000
        /*0060*/ 	.short	0x0006
        /*0062*/ 	.short	0x0030
        /*0064*/ 	.byte	0x00, 0xf4, 0x21, 0x00


	//----- nvinfo : EIATTR_KPARAM_INFO
	.align		4
.L_23:
        /*0068*/ 	.byte	0x04, 0x17
        /*006a*/ 	.short	(.L_25 - .L_24)
.L_24:
        /*006c*/ 	.word	0x00000000
        /*0070*/ 	.short	0x0005
        /*0072*/ 	.short	0x0028
        /*0074*/ 	.byte	0x00, 0xf4, 0x21, 0x00


	//----- nvinfo : EIATTR_KPARAM_INFO
	.align		4
.L_25:
        /*0078*/ 	.byte	0x04, 0x17
        /*007a*/ 	.short	(.L_27 - .L_26)
.L_26:
        /*007c*/ 	.word	0x00000000
        /*0080*/ 	.short	0x0004
        /*0082*/ 	.short	0x0020
        /*0084*/ 	.byte	0x00, 0xf4, 0x21, 0x00


	//----- nvinfo : EIATTR_KPARAM_INFO
	.align		4
.L_27:
        /*0088*/ 	.byte	0x04, 0x17
        /*008a*/ 	.short	(.L_29 - .L_28)
.L_28:
        /*008c*/ 	.word	0x00000000
        /*0090*/ 	.short	0x0003
        /*0092*/ 	.short	0x0018
        /*0094*/ 	.byte	0x00, 0xf4, 0x21, 0x00


	//----- nvinfo : EIATTR_KPARAM_INFO
	.align		4
.L_29:
        /*0098*/ 	.byte	0x04, 0x17
        /*009a*/ 	.short	(.L_31 - .L_30)
.L_30:
        /*009c*/ 	.word	0x00000000
        /*00a0*/ 	.short	0x0002
        /*00a2*/ 	.short	0x0010
        /*00a4*/ 	.byte	0x00, 0xf4, 0x21, 0x00


	//----- nvinfo : EIATTR_KPARAM_INFO
	.align		4
.L_31:
        /*00a8*/ 	.byte	0x04, 0x17
        /*00aa*/ 	.short	(.L_33 - .L_32)
.L_32:
        /*00ac*/ 	.word	0x00000000
        /*00b0*/ 	.short	0x0001
        /*00b2*/ 	.short	0x0008
        /*00b4*/ 	.byte	0x00, 0xf4, 0x21, 0x00


	//----- nvinfo : EIATTR_KPARAM_INFO
	.align		4
.L_33:
        /*00b8*/ 	.byte	0x04, 0x17
        /*00ba*/ 	.short	(.L_35 - .L_34)
.L_34:
        /*00bc*/ 	.word	0x00000000
        /*00c0*/ 	.short	0x0000
        /*00c2*/ 	.short	0x0000
        /*00c4*/ 	.byte	0x00, 0xf4, 0x21, 0x00


	//----- nvinfo : EIATTR_SPARSE_MMA_MASK
	.align		4
.L_35:
        /*00c8*/ 	.byte	0x03, 0x50
        /*00ca*/ 	.short	0x0000


	//----- nvinfo : EIATTR_MAXREG_COUNT
	.align		4
        /*00cc*/ 	.byte	0x03, 0x1b
        /*00ce*/ 	.short	0x00ff


	//----- nvinfo : EIATTR_EXIT_INSTR_OFFSETS
	.align		4
        /*00d0*/ 	.byte	0x04, 0x1c
        /*00d2*/ 	.short	(.L_37 - .L_36)


	//   ....[0]....
.L_36:
        /*00d4*/ 	.word	0x000004a0


	//----- nvinfo : EIATTR_REQNTID
	.align		4
.L_37:
        /*00d8*/ 	.byte	0x04, 0x10
        /*00da*/ 	.short	(.L_39 - .L_38)
.L_38:
        /*00dc*/ 	.word	0x00000080
        /*00e0*/ 	.word	0x00000001
        /*00e4*/ 	.word	0x00000001


	//----- nvinfo : EIATTR_CBANK_PARAM_SIZE
	.align		4
.L_39:
        /*00e8*/ 	.byte	0x03, 0x19
        /*00ea*/ 	.short	0x005c


	//----- nvinfo : EIATTR_PARAM_CBANK
	.align		4
        /*00ec*/ 	.byte	0x04, 0x0a
        /*00ee*/ 	.short	(.L_41 - .L_40)
	.align		4
.L_40:
        /*00f0*/ 	.word	index@(.nv.constant0.triton_poi_fused__native_batch_norm_legit_no_training_add_relu_18)
        /*00f4*/ 	.short	0x0210
        /*00f6*/ 	.short	0x005c


	//----- nvinfo : EIATTR_SW_WAR
	.align		4
.L_41:
        /*00f8*/ 	.byte	0x04, 0x36
        /*00fa*/ 	.short	(.L_43 - .L_42)
.L_42:
        /*00fc*/ 	.word	0x00000008
.L_43:


//--------------------- .nv.callgraph             --------------------------
	.section	.nv.callgraph,"",@"SHT_CUDA_CALLGRAPH"
	.align	4
	.sectionentsize	8
	.align		4
        /*0000*/ 	.word	0x00000000
	.align		4
        /*0004*/ 	.word	0xffffffff
	.align		4
        /*0008*/ 	.word	0x00000000
	.align		4
        /*000c*/ 	.word	0xfffffffe
	.align		4
        /*0010*/ 	.word	0x00000000
	.align		4
        /*0014*/ 	.word	0xfffffffd
	.align		4
        /*0018*/ 	.word	0x00000000
	.align		4
        /*001c*/ 	.word	0xfffffffc


//--------------------- .nv.constant4             --------------------------
	.section	.nv.constant4,"a",@progbits
	.align	8
	.align		8
.nv.constant4:
        /*0000*/ 	.dword	_$_str
	.align		8
        /*0008*/ 	.dword	_$_str_$_2


//--------------------- .text.triton_poi_fused__native_batch_norm_legit_no_training_add_relu_18 --------------------------
	.section	.text.triton_poi_fused__native_batch_norm_legit_no_training_add_relu_18,"ax",@progbits
	.align	128
        .global         triton_poi_fused__native_batch_norm_legit_no_training_add_relu_18
        .type           triton_poi_fused__native_batch_norm_legit_no_training_add_relu_18,@function
        .size           triton_poi_fused__native_batch_norm_legit_no_training_add_relu_18,(.L_x_1 - triton_poi_fused__native_batch_norm_legit_no_training_add_relu_18)
        .other          triton_poi_fused__native_batch_norm_legit_no_training_add_relu_18,@"STO_CUDA_ENTRY STV_DEFAULT"
triton_poi_fused__native_batch_norm_legit_no_training_add_relu_18:
.text.triton_poi_fused__native_batch_norm_legit_no_training_add_relu_18:
[----:B------:R-:W-:Y:S01]  /*0000*/  LDC R1, c[0x0][0x28] ;  /* 0x00000a00ff017b82 */ /* 0x000fe20000000800 */
[----:B------:R-:W1:Y:S07]  /*0010*/  S2R R10, SR_TID.X ;  /* 0x00000000000a7919 */ /* 0x000e6e0000002100 */
[----:B------:R-:W2:Y:S01]  /*0020*/  LDC.64 R14, c[0x0][0x228] ;  /* 0x00008a00ff0e7b82 */ /* 0x000ea20000000a00 */
[----:B------:R-:W-:Y:S01]  /*0030*/  ULDC.64 UR4, c[0x0][0x208] ;  /* 0x0000820000047ab9 */ /* 0x000fe20000000a00 */
[----:B------:R-:W3:Y:S06]  /*0040*/  S2R R3, SR_CTAID.X ;  /* 0x0000000000037919 */ /* 0x000eec0000002500 */
[----:B------:R-:W4:Y:S08]  /*0050*/  LDC.64 R22, c[0x0][0x250] ;  /* 0x00009400ff167b82 */ /* 0x000f300000000a00 */
[----:B------:R-:W5:Y:S08]  /*0060*/  LDC.64 R18, c[0x0][0x248] ;  /* 0x00009200ff127b82 */ /* 0x000f700000000a00 */
[----:B------:R-:W5:Y:S01]  /*0070*/  LDC.64 R24, c[0x0][0x218] ;  /* 0x00008600ff187b82 */ /* 0x000f620000000a00 */
[----:B-1----:R-:W-:-:S07]  /*0080*/  LOP3.LUT R10, R10, 0x7f, RZ, 0xc0, !PT ;  /* 0x0000007f0a0a7812 */ /* 0x002fce00078ec0ff */
[----:B------:R-:W1:Y:S01]  /*0090*/  LDC.64 R16, c[0x0][0x220] ;  /* 0x00008800ff107b82 */ /* 0x000e620000000a00 */
[----:B---3--:R-:W-:Y:S02]  /*00a0*/  SHF.R.S32.HI R0, RZ, 0x18, R3 ;  /* 0x00000018ff007819 */ /* 0x008fe40000011403 */
[----:B------:R-:W-:Y:S02]  /*00b0*/  LEA R10, R3, R10, 0x7 ;  /* 0x0000000a030a7211 */ /* 0x000fe400078e38ff */
[----:B------:R-:W-:-:S03]  /*00c0*/  SGXT R3, R0, 0x1 ;  /* 0x000000010003781a */ /* 0x000fc60000000200 */
[----:B------:R-:W3:Y:S01]  /*00d0*/  LDC.64 R20, c[0x0][0x240] ;  /* 0x00009000ff147b82 */ /* 0x000ee20000000a00 */
[----:B------:R-:W-:-:S04]  /*00e0*/  LEA.HI R3, R3, R10, RZ, 0x7 ;  /* 0x0000000a03037211 */ /* 0x000fc800078f38ff */
[----:B------:R-:W-:-:S03]  /*00f0*/  LOP3.LUT R3, R3, 0xffffff80, RZ, 0xc0, !PT ;  /* 0xffffff8003037812 */ /* 0x000fc600078ec0ff */
[----:B------:R-:W3:Y:S01]  /*0100*/  LDC.64 R8, c[0x0][0x230] ;  /* 0x00008c00ff087b82 */ /* 0x000ee20000000a00 */
[----:B------:R-:W-:-:S05]  /*0110*/  IADD3 R13, R10, -R3, RZ ;  /* 0x800000030a0d7210 */ /* 0x000fca0007ffe0ff */
[C---:B--2---:R-:W-:Y:S02]  /*0120*/  IMAD.WIDE R14, R13.reuse, 0x4, R14 ;  /* 0x000000040d0e7825 */ /* 0x044fe400078e020e */
[----:B------:R-:W2:Y:S02]  /*0130*/  LDC.64 R6, c[0x0][0x238] ;  /* 0x00008e00ff067b82 */ /* 0x000ea40000000a00 */
[C---:B----4-:R-:W-:Y:S01]  /*0140*/  IMAD.WIDE R22, R13.reuse, 0x4, R22 ;  /* 0x000000040d167825 */ /* 0x050fe200078e0216 */
[----:B------:R4:W2:Y:S04]  /*0150*/  LDG.E.EL R0, desc[UR4][R14.64] ;  /* 0x000000040e007981 */ /* 0x0008a8000c2e1900 */
[----:B------:R-:W2:Y:S01]  /*0160*/  LDG.E.EL R11, desc[UR4][R22.64] ;  /* 0x00000004160b7981 */ /* 0x000ea2000c2e1900 */
[----:B------:R-:W2:Y:S01]  /*0170*/  LDC.64 R4, c[0x0][0x258] ;  /* 0x00009600ff047b82 */ /* 0x000ea20000000a00 */
[----:B-----5:R-:W-:-:S04]  /*0180*/  IMAD.WIDE R18, R13, 0x4, R18 ;  /* 0x000000040d127825 */ /* 0x020fc800078e0212 */
[C---:B0---4-:R-:W-:Y:S02]  /*0190*/  IMAD.WIDE R14, R10.reuse, 0x4, R24 ;  /* 0x000000040a0e7825 */ /* 0x051fe400078e0218 */
[----:B------:R-:W4:Y:S01]  /*01a0*/  LDG.E.EL R19, desc[UR4][R18.64] ;  /* 0x0000000412137981 */ /* 0x000f22000c2e1900 */
[----:B------:R-:W0:Y:S01]  /*01b0*/  LDC.64 R2, c[0x0][0x260] ;  /* 0x00009800ff027b82 */ /* 0x000e220000000a00 */
[C---:B-1----:R-:W-:Y:S02]  /*01c0*/  IMAD.WIDE R16, R13.reuse, 0x4, R16 ;  /* 0x000000040d107825 */ /* 0x042fe400078e0210 */
[----:B------:R-:W5:Y:S02]  /*01d0*/  LDG.E R14, desc[UR4][R14.64] ;  /* 0x000000040e0e7981 */ /* 0x000f64000c1e1900 */
[----:B---3--:R-:W-:Y:S02]  /*01e0*/  IMAD.WIDE R20, R10, 0x4, R20 ;  /* 0x000000040a147825 */ /* 0x008fe400078e0214 */
[----:B------:R-:W5:Y:S02]  /*01f0*/  LDG.E.EL R17, desc[UR4][R16.64] ;  /* 0x0000000410117981 */ /* 0x000f64000c2e1900 */
[----:B------:R-:W-:-:S02]  /*0200*/  IMAD.WIDE R8, R13, 0x4, R8 ;  /* 0x000000040d087825 */ /* 0x000fc400078e0208 */
[----:B------:R-:W4:Y:S02]  /*0210*/  LDG.E R12, desc[UR4][R20.64] ;  /* 0x00000004140c7981 */ /* 0x000f24000c1e1900 */
[C---:B--2---:R-:W-:Y:S02]  /*0220*/  IMAD.WIDE R6, R13.reuse, 0x4, R6 ;  /* 0x000000040d067825 */ /* 0x044fe400078e0206 */
[----:B------:R-:W2:Y:S02]  /*0230*/  LDG.E.EL R8, desc[UR4][R8.64] ;  /* 0x0000000408087981 */ /* 0x000ea4000c2e1900 */
[C---:B------:R-:W-:Y:S02]  /*0240*/  IMAD.WIDE R4, R13.reuse, 0x4, R4 ;  /* 0x000000040d047825 */ /* 0x040fe400078e0204 */
[----:B------:R-:W2:Y:S04]  /*0250*/  LDG.E.EL R7, desc[UR4][R6.64] ;  /* 0x0000000406077981 */ /* 0x000ea8000c2e1900 */
[----:B------:R1:W3:Y:S01]  /*0260*/  LDG.E.EL R4, desc[UR4][R4.64] ;  /* 0x0000000404047981 */ /* 0x0002e2000c2e1900 */
[----:B0-----:R-:W-:-:S05]  /*0270*/  IMAD.WIDE R2, R13, 0x4, R2 ;  /* 0x000000040d027825 */ /* 0x001fca00078e0202 */
[----:B------:R0:W3:Y:S01]  /*0280*/  LDG.E.EL R13, desc[UR4][R2.64] ;  /* 0x00000004020d7981 */ /* 0x0000e2000c2e1900 */
[----:B-1----:R-:W-:Y:S01]  /*0290*/  HFMA2.MMA R5, -RZ, RZ, 1.625, 0 ;  /* 0x3e800000ff057435 */ /* 0x002fe200000001ff */
[----:B0-----:R-:W0:Y:S02]  /*02a0*/  LDC.64 R2, c[0x0][0x210] ;  /* 0x00008400ff027b82 */ /* 0x001e240000000a00 */
[----:B0-----:R-:W-:-:S04]  /*02b0*/  IMAD.WIDE R2, R10, 0x4, R2 ;  /* 0x000000040a027825 */ /* 0x001fc800078e0202 */
[----:B------:R-:W-:Y:S01]  /*02c0*/  FADD R0, R0, 9.9999997473787516356e-06 ;  /* 0x3727c5ac00007421 */ /* 0x000fe20000000000 */
[----:B------:R-:W-:-:S03]  /*02d0*/  FADD R11, R11, 9.9999997473787516356e-06 ;  /* 0x3727c5ac0b0b7421 */ /* 0x000fc60000000000 */
[----:B------:R-:W0:Y:S08]  /*02e0*/  MUFU.SQRT R15, R0 ;  /* 0x00000000000f7308 */ /* 0x000e300000002000 */
[----:B------:R-:W1:Y:S01]  /*02f0*/  MUFU.SQRT R16, R11 ;  /* 0x0000000b00107308 */ /* 0x000e620000002000 */
[C---:B0-----:R-:W-:Y:S02]  /*0300*/  FSETP.GT.AND P0, PT, R15.reuse, 8.50705917302346158658e+37, PT ;  /* 0x7e8000000f00780b */ /* 0x041fe40003f04000 */
[----:B------:R-:W-:-:S02]  /*0310*/  FSETP.GEU.AND P2, PT, R15, 1.175494350822287508e-38, PT ;  /* 0x008000000f00780b */ /* 0x000fc40003f4e000 */
[C---:B-1----:R-:W-:Y:S02]  /*0320*/  FSETP.GT.AND P1, PT, R16.reuse, 8.50705917302346158658e+37, PT ;  /* 0x7e8000001000780b */ /* 0x042fe40003f24000 */
[----:B------:R-:W-:-:S07]  /*0330*/  FSETP.GEU.AND P3, PT, R16, 1.175494350822287508e-38, PT ;  /* 0x008000001000780b */ /* 0x000fce0003f6e000 */
[----:B------:R-:W-:-:S04]  /*0340*/  @P0 FMUL R15, R15, 0.25 ;  /* 0x3e8000000f0f0820 */ /* 0x000fc80000400000 */
[----:B------:R-:W-:Y:S01]  /*0350*/  @!P2 FMUL R15, R15, 16777216 ;  /* 0x4b8000000f0fa820 */ /* 0x000fe20000400000 */
[----:B------:R-:W-:-:S04]  /*0360*/  @P1 FMUL R16, R16, 0.25 ;  /* 0x3e80000010101820 */ /* 0x000fc80000400000 */
[----:B------:R-:W-:Y:S01]  /*0370*/  @!P3 FMUL R16, R16, 16777216 ;  /* 0x4b8000001010b820 */ /* 0x000fe20000400000 */
[----:B------:R-:W0:Y:S01]  /*0380*/  MUFU.RCP R15, R15 ;  /* 0x0000000f000f7308 */ /* 0x000e220000001000 */
[----:B------:R-:W-:-:S07]  /*0390*/  FSEL R0, R5, 1, P0 ;  /* 0x3f80000005007808 */ /* 0x000fce0000000000 */
[----:B------:R-:W1:Y:S01]  /*03a0*/  MUFU.RCP R16, R16 ;  /* 0x0000001000107308 */ /* 0x000e620000001000 */
[----:B------:R-:W-:Y:S01]  /*03b0*/  FSEL R5, R5, 1, P1 ;  /* 0x3f80000005057808 */ /* 0x000fe20000800000 */
[----:B------:R-:W-:-:S04]  /*03c0*/  @!P2 FMUL R0, R0, 16777216 ;  /* 0x4b8000000000a820 */ /* 0x000fc80000400000 */
[----:B------:R-:W-:Y:S01]  /*03d0*/  @!P3 FMUL R5, R5, 16777216 ;  /* 0x4b8000000505b820 */ /* 0x000fe20000400000 */
[----:B----4-:R-:W-:Y:S01]  /*03e0*/  FADD R12, R12, -R19 ;  /* 0x800000130c0c7221 */ /* 0x010fe20000000000 */
[----:B0-----:R-:W-:Y:S01]  /*03f0*/  FMUL R0, R15, R0 ;  /* 0x000000000f007220 */ /* 0x001fe20000400000 */
[----:B-----5:R-:W-:Y:S01]  /*0400*/  FADD R17, R14, -R17 ;  /* 0x800000110e117221 */ /* 0x020fe20000000000 */
[----:B-1----:R-:W-:-:S03]  /*0410*/  FMUL R5, R16, R5 ;  /* 0x0000000510057220 */ /* 0x002fc60000400000 */
[----:B------:R-:W-:Y:S01]  /*0420*/  FMUL R0, R0, R17 ;  /* 0x0000001100007220 */ /* 0x000fe20000400000 */
[----:B------:R-:W-:-:S03]  /*0430*/  FMUL R5, R5, R12 ;  /* 0x0000000c05057220 */ /* 0x000fc60000400000 */
[----:B--2---:R-:W-:Y:S01]  /*0440*/  FFMA R0, R8, R0, R7 ;  /* 0x0000000008007223 */ /* 0x004fe20000000007 */
[----:B---3--:R-:W-:-:S04]  /*0450*/  FFMA R5, R4, R5, R13 ;  /* 0x0000000504057223 */ /* 0x008fc8000000000d */
[C---:B------:R-:W-:Y:S01]  /*0460*/  FADD R4, R0.reuse, R5 ;  /* 0x0000000500047221 */ /* 0x040fe20000000000 */
[----:B------:R-:W-:-:S04]  /*0470*/  FSETP.GEU.AND P0, PT, R0, -R5, PT ;  /* 0x800000050000720b */ /* 0x000fc80003f0e000 */
[----:B------:R-:W-:-:S05]  /*0480*/  FSEL R5, R4, RZ, P0 ;  /* 0x000000ff04057208 */ /* 0x000fca0000000000 */
[----:B------:R-:W-:Y:S01]  /*0490*/  STG.E desc[UR4][R2.64], R5 ;  /* 0x0000000502007986 */ /* 0x000fe2000c101904 */
[----:B------:R-:W-:Y:S05]  /*04a0*/  EXIT ;  /* 0x000000000000794d */ /* 0x000fea0003800000 */
.L_x_0:
[----:B------:R-:W-:-:S00]  /*04b0*/  BRA `(.L_x_0) ;  /* 0xfffffffc00fc7947 */ /* 0x000fc0000383ffff */
[----:B------:R-:W-:-:S00]  /*04c0*/  NOP ;  /* 0x0000000000007918 */ /* 0x000fc00000000000 */
        /* <DEDUP_REMOVED lines=11> */
.L_x_1:


//--------------------- .nv.global.init           --------------------------
	.section	.nv.global.init,"aw",@progbits
.nv.global.init:
	.type		_$_str,@object
	.size		_$_str,(_$_str_$_2 - _$_str)
_$_str:
        /*0000*/ 	.byte	0x5f, 0x5f, 0x43, 0x55, 0x44, 0x41, 0x5f, 0x46, 0x54, 0x5a, 0x00
	.type		_$_str_$_2,@object
	.size		_$_str_$_2,(.L_1 - _$_str_$_2)
_$_str_$_2:
        /*000b*/ 	.byte	0x5f, 0x5f, 0x43, 0x55, 0x44, 0x41, 0x5f, 0x50, 0x52, 0x45, 0x43, 0x5f, 0x53, 0x51, 0x52, 0x54
        /*001b*/ 	.byte	0x00
.L_1:


//--------------------- .nv.constant0.triton_poi_fused__native_batch_norm_legit_no_training_add_relu_18 --------------------------
	.section	.nv.constant0.triton_poi_fused__native_batch_norm_legit_no_training_add_relu_18,"a",@progbits
	.sectionflags	@""
	.align	4
.nv.constant0.triton_poi_fused__native_batch_norm_legit_no_training_add_relu_18:
	.zero		620
